//
// Generated by NVIDIA NVVM Compiler
//
// Compiler Build ID: CL-36424714
// Cuda compilation tools, release 13.0, V13.0.88
// Based on NVVM 20.0.0
//

.version 9.0
.target sm_100
.address_size 64

	// .globl	_Z15LogMatVecKernelPKiS0_PKaPffii
.extern .shared .align 16 .b8 sdata[];

.visible .entry _Z15LogMatVecKernelPKiS0_PKaPffii(
	.param .u64 .ptr .align 1 _Z15LogMatVecKernelPKiS0_PKaPffii_param_0,
	.param .u64 .ptr .align 1 _Z15LogMatVecKernelPKiS0_PKaPffii_param_1,
	.param .u64 .ptr .align 1 _Z15LogMatVecKernelPKiS0_PKaPffii_param_2,
	.param .u64 .ptr .align 1 _Z15LogMatVecKernelPKiS0_PKaPffii_param_3,
	.param .f32 _Z15LogMatVecKernelPKiS0_PKaPffii_param_4,
	.param .u32 _Z15LogMatVecKernelPKiS0_PKaPffii_param_5,
	.param .u32 _Z15LogMatVecKernelPKiS0_PKaPffii_param_6
)
{
	.reg .pred 	%p<15>;
	.reg .b16 	%rs<3>;
	.reg .b32 	%r<30>;
	.reg .b32 	%f<4>;
	.reg .b64 	%rd<40>;

	ld.param.u64 	%rd14, [_Z15LogMatVecKernelPKiS0_PKaPffii_param_0];
	ld.param.u64 	%rd15, [_Z15LogMatVecKernelPKiS0_PKaPffii_param_1];
	ld.param.u64 	%rd16, [_Z15LogMatVecKernelPKiS0_PKaPffii_param_2];
	ld.param.u64 	%rd17, [_Z15LogMatVecKernelPKiS0_PKaPffii_param_3];
	ld.param.f32 	%f1, [_Z15LogMatVecKernelPKiS0_PKaPffii_param_4];
	ld.param.u32 	%r11, [_Z15LogMatVecKernelPKiS0_PKaPffii_param_5];
	ld.param.u32 	%r12, [_Z15LogMatVecKernelPKiS0_PKaPffii_param_6];
	mov.u32 	%r1, %ctaid.x;
	setp.ge.s32 	%p1, %r1, %r12;
	@%p1 bra 	$L__BB0_17;
	mov.u32 	%r2, %tid.x;
	setp.ge.s32 	%p2, %r2, %r11;
	mov.b64 	%rd38, 0;
	@%p2 bra 	$L__BB0_11;
	mul.lo.s32 	%r3, %r11, %r1;
	mov.u32 	%r4, %ntid.x;
	cvta.to.global.u64 	%rd1, %rd14;
	cvta.to.global.u64 	%rd2, %rd15;
	cvta.to.global.u64 	%rd3, %rd16;
	mov.b64 	%rd38, 0;
	mov.u32 	%r28, %r2;
$L__BB0_3:
	add.s32 	%r13, %r28, %r3;
	mul.wide.s32 	%rd20, %r28, 4;
	add.s64 	%rd21, %rd1, %rd20;
	ld.global.nc.u32 	%r14, [%rd21];
	cvt.s64.s32 	%rd5, %r14;
	cvt.s64.s32 	%rd22, %r13;
	mul.wide.s32 	%rd23, %r13, 4;
	add.s64 	%rd24, %rd2, %rd23;
	ld.global.nc.u32 	%r16, [%rd24];
	cvt.u64.u32 	%rd6, %r16;
	add.s64 	%rd25, %rd3, %rd22;
	ld.global.nc.u8 	%rs2, [%rd25];
	cvt.s16.s8 	%rs1, %rs2;
	setp.eq.s16 	%p3, %rs1, 0;
	setp.eq.s32 	%p4, %r14, 0;
	or.pred  	%p5, %p3, %p4;
	@%p5 bra 	$L__BB0_10;
	cvt.u32.u64 	%r17, %rd6;
	setp.lt.s32 	%p6, %r17, 0;
	@%p6 bra 	$L__BB0_6;
	setp.lt.u32 	%p8, %r17, 64;
	shl.b64 	%rd26, %rd5, %r17;
	selp.b64 	%rd37, %rd26, 0, %p8;
	bra.uni 	$L__BB0_9;
$L__BB0_6:
	setp.lt.u32 	%p7, %r17, -63;
	@%p7 bra 	$L__BB0_8;
	neg.s32 	%r22, %r17;
	shr.s64 	%rd37, %rd5, %r22;
	bra.uni 	$L__BB0_9;
$L__BB0_8:
	cvt.u32.u64 	%r19, %rd5;
	shr.s32 	%r20, %r19, 31;
	cvt.s64.s32 	%rd37, %r20;
$L__BB0_9:
	setp.gt.s16 	%p9, %rs1, 0;
	neg.s64 	%rd27, %rd37;
	selp.b64 	%rd28, %rd37, %rd27, %p9;
	add.s64 	%rd38, %rd28, %rd38;
$L__BB0_10:
	add.s32 	%r28, %r28, %r4;
	setp.lt.s32 	%p10, %r28, %r11;
	@%p10 bra 	$L__BB0_3;
$L__BB0_11:
	shl.b32 	%r24, %r2, 3;
	mov.u32 	%r25, sdata;
	add.s32 	%r7, %r25, %r24;
	st.shared.u64 	[%r7], %rd38;
	bar.sync 	0;
	mov.u32 	%r29, %ntid.x;
	setp.lt.u32 	%p11, %r29, 2;
	@%p11 bra 	$L__BB0_15;
$L__BB0_12:
	shr.u32 	%r10, %r29, 1;
	setp.ge.u32 	%p12, %r2, %r10;
	@%p12 bra 	$L__BB0_14;
	shl.b32 	%r26, %r10, 3;
	add.s32 	%r27, %r7, %r26;
	ld.shared.u64 	%rd29, [%r27];
	ld.shared.u64 	%rd30, [%r7];
	add.s64 	%rd31, %rd30, %rd29;
	st.shared.u64 	[%r7], %rd31;
$L__BB0_14:
	bar.sync 	0;
	setp.gt.u32 	%p13, %r29, 3;
	mov.u32 	%r29, %r10;
	@%p13 bra 	$L__BB0_12;
$L__BB0_15:
	setp.ne.s32 	%p14, %r2, 0;
	@%p14 bra 	$L__BB0_17;
	ld.shared.u64 	%rd32, [sdata];
	cvt.rn.f32.s64 	%f2, %rd32;
	mul.f32 	%f3, %f1, %f2;
	cvta.to.global.u64 	%rd33, %rd17;
	mul.wide.u32 	%rd34, %r1, 4;
	add.s64 	%rd35, %rd33, %rd34;
	st.global.f32 	[%rd35], %f3;
$L__BB0_17:
	ret;

}


// ===== COMPILED SASS (sm_100) =====

	.target	sm_100

	.elftype	@"ET_EXEC"


//--------------------- .note.nv.tkinfo           --------------------------
	.section	.note.nv.tkinfo,"",@"SHT_NOTE"
	.sectionflags	@"SHF_NOTE_NV_TKINFO"
	.tkinfo
        /*0018*/ 	.word	0x00000002
        /*0030*/ 	.string	""
        /*0030*/ 	.string	"ptxas"
        /*0030*/ 	.string	"Cuda compilation tools, release 13.0, V13.0.88"
        /*0030*/ 	.string	"Build cuda_13.0.r13.0/compiler.36424714_0"
        /*0030*/ 	.string	"-arch sm_100 -m 64 "



//--------------------- .note.nv.cuinfo           --------------------------
	.section	.note.nv.cuinfo,"",@"SHT_NOTE"
	.sectionflags	@"SHF_NOTE_NV_CUINFO"
        /*0018*/ 	.short	0x0002
        /*001a*/ 	.short	0x0064
        /*001c*/ 	.short	0x0082
	.zero		2


//--------------------- .nv.info                  --------------------------
	.section	.nv.info,"",@"SHT_CUDA_INFO"
	.align	4


	//----- nvinfo : EIATTR_REGCOUNT
	.align		4
        /*0000*/ 	.byte	0x04, 0x2f
        /*0002*/ 	.short	(.L_1 - .L_0)
	.align		4
.L_0:
        /*0004*/ 	.word	index@(_Z15LogMatVecKernelPKiS0_PKaPffii)
        /*0008*/ 	.word	0x00000014


	//----- nvinfo : EIATTR_FRAME_SIZE
	.align		4
.L_1:
        /*000c*/ 	.byte	0x04, 0x11
        /*000e*/ 	.short	(.L_3 - .L_2)
	.align		4
.L_2:
        /*0010*/ 	.word	index@(_Z15LogMatVecKernelPKiS0_PKaPffii)
        /*0014*/ 	.word	0x00000000


	//----- nvinfo : EIATTR_MIN_STACK_SIZE
	.align		4
.L_3:
        /*0018*/ 	.byte	0x04, 0x12
        /*001a*/ 	.short	(.L_5 - .L_4)
	.align		4
.L_4:
        /*001c*/ 	.word	index@(_Z15LogMatVecKernelPKiS0_PKaPffii)
        /*0020*/ 	.word	0x00000000
.L_5:


//--------------------- .nv.compat                --------------------------
	.section	.nv.compat,"",@"SHT_CUDA_COMPAT_INFO"
	.align	4
        /*0000*/ 	.byte	0x02, 0x09, 0x00, 0x00, 0x02, 0x02, 0x01, 0x00, 0x02, 0x05, 0x05, 0x00, 0x03, 0x07, 0x01, 0x01
        /*0010*/ 	.byte	0x02, 0x03, 0x00, 0x00, 0x02, 0x06, 0x01, 0x00, 0x04, 0x0b, 0x08, 0x00, 0x09, 0x00, 0x00, 0x00
        /*0020*/ 	.byte	0x00, 0x00, 0x00, 0x00


//--------------------- .nv.info._Z15LogMatVecKernelPKiS0_PKaPffii --------------------------
	.section	.nv.info._Z15LogMatVecKernelPKiS0_PKaPffii,"",@"SHT_CUDA_INFO"
	.sectionflags	@""
	.align	4


	//----- nvinfo : EIATTR_CUDA_API_VERSION
	.align		4
        /*0000*/ 	.byte	0x04, 0x37
        /*0002*/ 	.short	(.L_7 - .L_6)
.L_6:
        /*0004*/ 	.word	0x00000082


	//----- nvinfo : EIATTR_KPARAM_INFO
	.align		4
.L_7:
        /*0008*/ 	.byte	0x04, 0x17
        /*000a*/ 	.short	(.L_9 - .L_8)
.L_8:
        /*000c*/ 	.word	0x00000000
        /*0010*/ 	.short	0x0006
        /*0012*/ 	.short	0x0028
        /*0014*/ 	.byte	0x00, 0xf0, 0x11, 0x00


	//----- nvinfo : EIATTR_KPARAM_INFO
	.align		4
.L_9:
        /*0018*/ 	.byte	0x04, 0x17
        /*001a*/ 	.short	(.L_11 - .L_10)
.L_10:
        /*001c*/ 	.word	0x00000000
        /*0020*/ 	.short	0x0005
        /*0022*/ 	.short	0x0024
        /*0024*/ 	.byte	0x00, 0xf0, 0x11, 0x00


	//----- nvinfo : EIATTR_KPARAM_INFO
	.align		4
.L_11:
        /*0028*/ 	.byte	0x04, 0x17
        /*002a*/ 	.short	(.L_13 - .L_12)
.L_12:
        /*002c*/ 	.word	0x00000000
        /*0030*/ 	.short	0x0004
        /*0032*/ 	.short	0x0020
        /*0034*/ 	.byte	0x00, 0xf0, 0x11, 0x00


	//----- nvinfo : EIATTR_KPARAM_INFO
	.align		4
.L_13:
        /*0038*/ 	.byte	0x04, 0x17
        /*003a*/ 	.short	(.L_15 - .L_14)
.L_14:
        /*003c*/ 	.word	0x00000000
        /*0040*/ 	.short	0x0003
        /*0042*/ 	.short	0x0018
        /*0044*/ 	.byte	0x00, 0xf5, 0x21, 0x00


	//----- nvinfo : EIATTR_KPARAM_INFO
	.align		4
.L_15:
        /*0048*/ 	.byte	0x04, 0x17
        /*004a*/ 	.short	(.L_17 - .L_16)
.L_16:
        /*004c*/ 	.word	0x00000000
        /*0050*/ 	.short	0x0002
        /*0052*/ 	.short	0x0010
        /*0054*/ 	.byte	0x00, 0xf5, 0x21, 0x00


	//----- nvinfo : EIATTR_KPARAM_INFO
	.align		4
.L_17:
        /*0058*/ 	.byte	0x04, 0x17
        /*005a*/ 	.short	(.L_19 - .L_18)
.L_18:
        /*005c*/ 	.word	0x00000000
        /*0060*/ 	.short	0x0001
        /*0062*/ 	.short	0x0008
        /*0064*/ 	.byte	0x00, 0xf5, 0x21, 0x00


	//----- nvinfo : EIATTR_KPARAM_INFO
	.align		4
.L_19:
        /*0068*/ 	.byte	0x04, 0x17
        /*006a*/ 	.short	(.L_21 - .L_20)
.L_20:
        /*006c*/ 	.word	0x00000000
        /*0070*/ 	.short	0x0000
        /*0072*/ 	.short	0x0000
        /*0074*/ 	.byte	0x00, 0xf5, 0x21, 0x00


	//----- nvinfo : EIATTR_SPARSE_MMA_MASK
	.align		4
.L_21:
        /*0078*/ 	.byte	0x03, 0x50
        /*007a*/ 	.short	0x0000


	//----- nvinfo : EIATTR_MAXREG_COUNT
	.align		4
        /*007c*/ 	.byte	0x03, 0x1b
        /*007e*/ 	.short	0x00ff


	//----- nvinfo : EIATTR_NUM_BARRIERS
	.align		4
        /*0080*/ 	.byte	0x02, 0x4c
        /*0082*/ 	.byte	0x01
	.zero		1


	//----- nvinfo : EIATTR_MERCURY_ISA_VERSION
	.align		4
        /*0084*/ 	.byte	0x03, 0x5f
        /*0086*/ 	.short	0x0101


	//----- nvinfo : EIATTR_VRC_CTA_INIT_COUNT
	.align		4
        /*0088*/ 	.byte	0x02, 0x4a
	.zero		1
	.zero		1


	//----- nvinfo : EIATTR_EXIT_INSTR_OFFSETS
	.align		4
        /*008c*/ 	.byte	0x04, 0x1c
        /*008e*/ 	.short	(.L_23 - .L_22)


	//   ....[0]....
.L_22:
        /*0090*/ 	.word	0x00000040


	//   ....[1]....
        /*0094*/ 	.word	0x00000560


	//   ....[2]....
        /*0098*/ 	.word	0x00000610


	//----- nvinfo : EIATTR_CRS_STACK_SIZE
	.align		4
.L_23:
        /*009c*/ 	.byte	0x04, 0x1e
        /*009e*/ 	.short	(.L_25 - .L_24)
.L_24:
        /*00a0*/ 	.word	0x00000000


	//----- nvinfo : EIATTR_CBANK_PARAM_SIZE
	.align		4
.L_25:
        /*00a4*/ 	.byte	0x03, 0x19
        /*00a6*/ 	.short	0x002c


	//----- nvinfo : EIATTR_PARAM_CBANK
	.align		4
        /*00a8*/ 	.byte	0x04, 0x0a
        /*00aa*/ 	.short	(.L_27 - .L_26)
	.align		4
.L_26:
        /*00ac*/ 	.word	index@(.nv.constant0._Z15LogMatVecKernelPKiS0_PKaPffii)
        /*00b0*/ 	.short	0x0380
        /*00b2*/ 	.short	0x002c


	//----- nvinfo : EIATTR_SW_WAR
	.align		4
.L_27:
        /*00b4*/ 	.byte	0x04, 0x36
        /*00b6*/ 	.short	(.L_29 - .L_28)
.L_28:
        /*00b8*/ 	.word	0x00000008
.L_29:


//--------------------- .nv.callgraph             --------------------------
	.section	.nv.callgraph,"",@"SHT_CUDA_CALLGRAPH"
	.align	4
	.sectionentsize	8
	.align		4
        /*0000*/ 	.word	0x00000000
	.align		4
        /*0004*/ 	.word	0xffffffff
	.align		4
        /*0008*/ 	.word	0x00000000
	.align		4
        /*000c*/ 	.word	0xfffffffe
	.align		4
        /*0010*/ 	.word	0x00000000
	.align		4
        /*0014*/ 	.word	0xfffffffd
	.align		4
        /*0018*/ 	.word	0x00000000
	.align		4
        /*001c*/ 	.word	0xfffffffc


//--------------------- .text._Z15LogMatVecKernelPKiS0_PKaPffii --------------------------
	.section	.text._Z15LogMatVecKernelPKiS0_PKaPffii,"ax",@progbits
	.align	128
        .global         _Z15LogMatVecKernelPKiS0_PKaPffii
        .type           _Z15LogMatVecKernelPKiS0_PKaPffii,@function
        .size           _Z15LogMatVecKernelPKiS0_PKaPffii,(.L_x_10 - _Z15LogMatVecKernelPKiS0_PKaPffii)
        .other          _Z15LogMatVecKernelPKiS0_PKaPffii,@"STO_CUDA_ENTRY STV_DEFAULT"
_Z15LogMatVecKernelPKiS0_PKaPffii:
.text._Z15LogMatVecKernelPKiS0_PKaPffii:
[----:B------:R-:W-:Y:S01]  /*0000*/  LDC R1, c[0x0][0x37c] ;  /* 0x0000df00ff017b82 */ /* 0x000fe20000000800 */
[----:B------:R-:W0:Y:S01]  /*0010*/  S2R R0, SR_CTAID.X ;  /* 0x0000000000007919 */ /* 0x000e220000002500 */
[----:B------:R-:W0:Y:S02]  /*0020*/  LDCU UR4, c[0x0][0x3a8] ;  /* 0x00007500ff0477ac */ /* 0x000e240008000800 */
[----:B0-----:R-:W-:-:S13]  /*0030*/  ISETP.GE.AND P0, PT, R0, UR4, PT ;  /* 0x0000000400007c0c */ /* 0x001fda000bf06270 */
[----:B------:R-:W-:Y:S05]  /*0040*/  @P0 EXIT ;  /* 0x000000000000094d */ /* 0x000fea0003800000 */
[----:B------:R-:W0:Y:S01]  /*0050*/  S2R R2, SR_TID.X ;  /* 0x0000000000027919 */ /* 0x000e220000002100 */
[----:B------:R-:W0:Y:S01]  /*0060*/  LDCU UR4, c[0x0][0x3a4] ;  /* 0x00007480ff0477ac */ /* 0x000e220008000800 */
[----:B------:R-:W-:Y:S01]  /*0070*/  BSSY.RECONVERGENT B0, `(.L_x_0) ;  /* 0x0000036000007945 */ /* 0x000fe20003800200 */
[----:B------:R-:W-:Y:S01]  /*0080*/  IMAD.MOV.U32 R8, RZ, RZ, RZ ;  /* 0x000000ffff087224 */ /* 0x000fe200078e00ff */
[----:B------:R-:W1:Y:S01]  /*0090*/  LDCU.64 UR8, c[0x0][0x358] ;  /* 0x00006b00ff0877ac */ /* 0x000e620008000a00 */
[----:B------:R-:W-:Y:S01]  /*00a0*/  IMAD.MOV.U32 R3, RZ, RZ, RZ ;  /* 0x000000ffff037224 */ /* 0x000fe200078e00ff */
[----:B------:R-:W2:Y:S01]  /*00b0*/  LDCU UR5, c[0x0][0x3a4] ;  /* 0x00007480ff0577ac */ /* 0x000ea20008000800 */
[----:B------:R-:W3:Y:S01]  /*00c0*/  LDCU.64 UR6, c[0x0][0x390] ;  /* 0x00007200ff0677ac */ /* 0x000ee20008000a00 */
[----:B0-----:R-:W-:-:S13]  /*00d0*/  ISETP.GE.AND P0, PT, R2, UR4, PT ;  /* 0x0000000402007c0c */ /* 0x001fda000bf06270 */
[----:B-123--:R-:W-:Y:S05]  /*00e0*/  @P0 BRA `(.L_x_1) ;  /* 0x0000000000b80947 */ /* 0x00efea0003800000 */
[----:B------:R-:W0:Y:S01]  /*00f0*/  LDC R10, c[0x0][0x360] ;  /* 0x0000d800ff0a7b82 */ /* 0x000e220000000800 */
[----:B------:R-:W-:Y:S02]  /*0100*/  IMAD.MOV.U32 R8, RZ, RZ, RZ ;  /* 0x000000ffff087224 */ /* 0x000fe400078e00ff */
[----:B------:R-:W-:Y:S02]  /*0110*/  IMAD.MOV.U32 R3, RZ, RZ, RZ ;  /* 0x000000ffff037224 */ /* 0x000fe400078e00ff */
[----:B------:R-:W-:-:S03]  /*0120*/  IMAD.MOV.U32 R9, RZ, RZ, R2 ;  /* 0x000000ffff097224 */ /* 0x000fc600078e0002 */
[----:B------:R-:W1:Y:S08]  /*0130*/  LDC.64 R4, c[0x0][0x380] ;  /* 0x0000e000ff047b82 */ /* 0x000e700000000a00 */
[----:B------:R-:W2:Y:S02]  /*0140*/  LDC.64 R6, c[0x0][0x388] ;  /* 0x0000e200ff067b82 */ /* 0x000ea40000000a00 */
.L_x_6:
[----:B------:R-:W-:Y:S02]  /*0150*/  IMAD R15, R0, UR5, R9 ;  /* 0x00000005000f7c24 */ /* 0x000fe4000f8e0209 */
[----:B-1----:R-:W-:-:S03]  /*0160*/  IMAD.WIDE R12, R9, 0x4, R4 ;  /* 0x00000004090c7825 */ /* 0x002fc600078e0204 */
[----:B------:R-:W-:-:S03]  /*0170*/  IADD3 R16, P0, PT, R15, UR6, RZ ;  /* 0x000000060f107c10 */ /* 0x000fc6000ff1e0ff */
[----:B------:R-:W3:Y:S01]  /*0180*/  LDG.E.CONSTANT R13, desc[UR8][R12.64] ;  /* 0x000000080c0d7981 */ /* 0x000ee2000c1e9900 */
[----:B------:R-:W-:-:S05]  /*0190*/  LEA.HI.X.SX32 R17, R15, UR7, 0x1, P0 ;  /* 0x000000070f117c11 */ /* 0x000fca00080f0eff */
[----:B------:R-:W4:Y:S01]  /*01a0*/  LDG.E.U8.CONSTANT R16, desc[UR8][R16.64] ;  /* 0x0000000810107981 */ /* 0x000f22000c1e9100 */
[----:B0-----:R-:W-:Y:S01]  /*01b0*/  IMAD.IADD R9, R10, 0x1, R9 ;  /* 0x000000010a097824 */ /* 0x001fe200078e0209 */
[----:B------:R-:W-:Y:S01]  /*01c0*/  BSSY.RECONVERGENT B1, `(.L_x_2) ;  /* 0x000001f000017945 */ /* 0x000fe20003800200 */
[----:B--2---:R-:W-:-:S03]  /*01d0*/  IMAD.WIDE R14, R15, 0x4, R6 ;  /* 0x000000040f0e7825 */ /* 0x004fc600078e0206 */
[----:B------:R-:W-:Y:S02]  /*01e0*/  ISETP.GE.AND P1, PT, R9, UR5, PT ;  /* 0x0000000509007c0c */ /* 0x000fe4000bf26270 */
[----:B---3--:R-:W-:-:S04]  /*01f0*/  ISETP.NE.AND P0, PT, R13, RZ, PT ;  /* 0x000000ff0d00720c */ /* 0x008fc80003f05270 */
[----:B----4-:R-:W-:-:S13]  /*0200*/  ISETP.EQ.OR P0, PT, R16, RZ, !P0 ;  /* 0x000000ff1000720c */ /* 0x010fda0004702670 */
[----:B------:R-:W-:Y:S05]  /*0210*/  @P0 BRA `(.L_x_3) ;  /* 0x0000000000640947 */ /* 0x000fea0003800000 */
[----:B------:R-:W2:Y:S01]  /*0220*/  LDG.E.CONSTANT R14, desc[UR8][R14.64] ;  /* 0x000000080e0e7981 */ /* 0x000ea2000c1e9900 */
[----:B------:R-:W-:Y:S01]  /*0230*/  PRMT R11, R16, 0x8880, RZ ;  /* 0x00008880100b7816 */ /* 0x000fe200000000ff */
[----:B------:R-:W-:Y:S01]  /*0240*/  BSSY.RECONVERGENT B2, `(.L_x_4) ;  /* 0x0000010000027945 */ /* 0x000fe20003800200 */
[----:B------:R-:W-:Y:S02]  /*0250*/  SHF.R.S32.HI R16, RZ, 0x1f, R13 ;  /* 0x0000001fff107819 */ /* 0x000fe4000001140d */
[----:B------:R-:W-:Y:S02]  /*0260*/  ISETP.GT.AND P0, PT, R11, RZ, PT ;  /* 0x000000ff0b00720c */ /* 0x000fe40003f04270 */
[----:B--2---:R-:W-:-:S13]  /*0270*/  ISETP.GE.AND P2, PT, R14, RZ, PT ;  /* 0x000000ff0e00720c */ /* 0x004fda0003f46270 */
[----:B------:R-:W-:Y:S02]  /*0280*/  @P2 ISETP.GE.U32.AND P3, PT, R14, 0x40, PT ;  /* 0x000000400e00280c */ /* 0x000fe40003f66070 */
[CC--:B------:R-:W-:Y:S02]  /*0290*/  @P2 SHF.L.U32 R11, R13.reuse, R14.reuse, RZ ;  /* 0x0000000e0d0b2219 */ /* 0x0c0fe400000006ff */
[----:B------:R-:W-:Y:S02]  /*02a0*/  @P2 SHF.L.U64.HI R12, R13, R14, R16 ;  /* 0x0000000e0d0c2219 */ /* 0x000fe40000010210 */
[----:B------:R-:W-:Y:S02]  /*02b0*/  @P2 SEL R11, R11, RZ, !P3 ;  /* 0x000000ff0b0b2207 */ /* 0x000fe40005800000 */
[----:B------:R-:W-:Y:S01]  /*02c0*/  @P2 SEL R12, R12, RZ, !P3 ;  /* 0x000000ff0c0c2207 */ /* 0x000fe20005800000 */
[----:B------:R-:W-:Y:S06]  /*02d0*/  @P2 BRA `(.L_x_5) ;  /* 0x0000000000182947 */ /* 0x000fec0003800000 */
[----:B------:R-:W-:-:S13]  /*02e0*/  ISETP.GE.U32.AND P2, PT, R14, -0x3f, PT ;  /* 0xffffffc10e00780c */ /* 0x000fda0003f46070 */
[----:B------:R-:W-:-:S05]  /*02f0*/  @P2 IMAD.MOV R12, RZ, RZ, -R14 ;  /* 0x000000ffff0c2224 */ /* 0x000fca00078e0a0e */
[-CC-:B------:R-:W-:Y:S02]  /*0300*/  @P2 SHF.R.S64 R11, R13, R12.reuse, R16.reuse ;  /* 0x0000000c0d0b2219 */ /* 0x180fe40000001010 */
[----:B------:R-:W-:Y:S02]  /*0310*/  @!P2 SHF.R.S32.HI R11, RZ, 0x1f, R13 ;  /* 0x0000001fff0ba819 */ /* 0x000fe4000001140d */
[----:B------:R-:W-:Y:S02]  /*0320*/  @P2 SHF.R.S32.HI R12, RZ, R12, R16 ;  /* 0x0000000cff0c2219 */ /* 0x000fe40000011410 */
[----:B------:R-:W-:-:S07]  /*0330*/  @!P2 SHF.R.S32.HI R12, RZ, 0x1f, R11 ;  /* 0x0000001fff0ca819 */ /* 0x000fce000001140b */
.L_x_5:
[----:B------:R-:W-:Y:S05]  /*0340*/  BSYNC.RECONVERGENT B2 ;  /* 0x0000000000027941 */ /* 0x000fea0003800200 */
.L_x_4:
[----:B------:R-:W-:-:S04]  /*0350*/  IADD3 R14, P2, PT, RZ, -R11, RZ ;  /* 0x8000000bff0e7210 */ /* 0x000fc80007f5e0ff */
[----:B------:R-:W-:Y:S01]  /*0360*/  SEL R11, R11, R14, P0 ;  /* 0x0000000e0b0b7207 */ /* 0x000fe20000000000 */
[----:B------:R-:W-:-:S03]  /*0370*/  IMAD.X R13, RZ, RZ, ~R12, P2 ;  /* 0x000000ffff0d7224 */ /* 0x000fc600010e0e0c */
[----:B------:R-:W-:Y:S02]  /*0380*/  IADD3 R8, P2, PT, R11, R8, RZ ;  /* 0x000000080b087210 */ /* 0x000fe40007f5e0ff */
[----:B------:R-:W-:-:S05]  /*0390*/  SEL R12, R12, R13, P0 ;  /* 0x0000000d0c0c7207 */ /* 0x000fca0000000000 */
[----:B------:R-:W-:-:S07]  /*03a0*/  IMAD.X R3, R12, 0x1, R3, P2 ;  /* 0x000000010c037824 */ /* 0x000fce00010e0603 */
.L_x_3:
[----:B------:R-:W-:Y:S05]  /*03b0*/  BSYNC.RECONVERGENT B1 ;  /* 0x0000000000017941 */ /* 0x000fea0003800200 */
.L_x_2:
[----:B------:R-:W-:Y:S05]  /*03c0*/  @!P1 BRA `(.L_x_6) ;  /* 0xfffffffc00609947 */ /* 0x000fea000383ffff */
.L_x_1:
[----:B------:R-:W-:Y:S05]  /*03d0*/  BSYNC.RECONVERGENT B0 ;  /* 0x0000000000007941 */ /* 0x000fea0003800200 */
.L_x_0:
[----:B------:R-:W0:Y:S01]  /*03e0*/  S2UR UR5, SR_CgaCtaId ;  /* 0x00000000000579c3 */ /* 0x000e220000008800 */
[----:B------:R-:W-:Y:S01]  /*03f0*/  UMOV UR4, 0x400 ;  /* 0x0000040000047882 */ /* 0x000fe20000000000 */
[----:B------:R-:W1:Y:S01]  /*0400*/  LDCU UR6, c[0x0][0x360] ;  /* 0x00006c00ff0677ac */ /* 0x000e620008000800 */
[----:B------:R-:W-:Y:S01]  /*0410*/  IMAD.MOV.U32 R9, RZ, RZ, R3 ;  /* 0x000000ffff097224 */ /* 0x000fe200078e0003 */
[----:B------:R-:W-:Y:S01]  /*0420*/  ISETP.NE.AND P1, PT, R2, RZ, PT ;  /* 0x000000ff0200720c */ /* 0x000fe20003f25270 */
[----:B-1----:R-:W-:Y:S02]  /*0430*/  UISETP.GE.U32.AND UP0, UPT, UR6, 0x2, UPT ;  /* 0x000000020600788c */ /* 0x002fe4000bf06070 */
[----:B0-----:R-:W-:-:S06]  /*0440*/  ULEA UR4, UR5, UR4, 0x18 ;  /* 0x0000000405047291 */ /* 0x001fcc000f8ec0ff */
[----:B------:R-:W-:-:S05]  /*0450*/  LEA R11, R2, UR4, 0x3 ;  /* 0x00000004020b7c11 */ /* 0x000fca000f8e18ff */
[----:B------:R0:W-:Y:S01]  /*0460*/  STS.64 [R11], R8 ;  /* 0x000000080b007388 */ /* 0x0001e20000000a00 */
[----:B------:R-:W-:Y:S06]  /*0470*/  BAR.SYNC.DEFER_BLOCKING 0x0 ;  /* 0x0000000000007b1d */ /* 0x000fec0000010000 */
[----:B------:R-:W-:Y:S05]  /*0480*/  BRA.U !UP0, `(.L_x_7) ;  /* 0x0000000108347547 */ /* 0x000fea000b800000 */
[----:B------:R-:W-:-:S07]  /*0490*/  IMAD.U32 R3, RZ, RZ, UR6 ;  /* 0x00000006ff037e24 */ /* 0x000fce000f8e00ff */
.L_x_8:
[----:B0-----:R-:W-:-:S04]  /*04a0*/  SHF.R.U32.HI R9, RZ, 0x1, R3 ;  /* 0x00000001ff097819 */ /* 0x001fc80000011603 */
[----:B------:R-:W-:-:S13]  /*04b0*/  ISETP.GE.U32.AND P0, PT, R2, R9, PT ;  /* 0x000000090200720c */ /* 0x000fda0003f06070 */
[----:B------:R-:W-:Y:S01]  /*04c0*/  @!P0 IMAD R8, R9, 0x8, R11 ;  /* 0x0000000809088824 */ /* 0x000fe200078e020b */
[----:B------:R-:W-:Y:S04]  /*04d0*/  @!P0 LDS.64 R6, [R11] ;  /* 0x000000000b068984 */ /* 0x000fe80000000a00 */
[----:B------:R-:W0:Y:S02]  /*04e0*/  @!P0 LDS.64 R4, [R8] ;  /* 0x0000000008048984 */ /* 0x000e240000000a00 */
[----:B0-----:R-:W-:-:S05]  /*04f0*/  @!P0 IADD3 R4, P2, PT, R4, R6, RZ ;  /* 0x0000000604048210 */ /* 0x001fca0007f5e0ff */
[----:B------:R-:W-:-:S05]  /*0500*/  @!P0 IMAD.X R5, R5, 0x1, R7, P2 ;  /* 0x0000000105058824 */ /* 0x000fca00010e0607 */
[----:B------:R1:W-:Y:S01]  /*0510*/  @!P0 STS.64 [R11], R4 ;  /* 0x000000040b008388 */ /* 0x0003e20000000a00 */
[----:B------:R-:W-:Y:S01]  /*0520*/  BAR.SYNC.DEFER_BLOCKING 0x0 ;  /* 0x0000000000007b1d */ /* 0x000fe20000010000 */
[----:B------:R-:W-:Y:S01]  /*0530*/  ISETP.GT.U32.AND P0, PT, R3, 0x3, PT ;  /* 0x000000030300780c */ /* 0x000fe20003f04070 */
[----:B------:R-:W-:-:S12]  /*0540*/  IMAD.MOV.U32 R3, RZ, RZ, R9 ;  /* 0x000000ffff037224 */ /* 0x000fd800078e0009 */
[----:B-1----:R-:W-:Y:S05]  /*0550*/  @P0 BRA `(.L_x_8) ;  /* 0xfffffffc00d00947 */ /* 0x002fea000383ffff */
.L_x_7:
[----:B------:R-:W-:Y:S05]  /*0560*/  @P1 EXIT ;  /* 0x000000000000194d */ /* 0x000fea0003800000 */
[----:B------:R-:W1:Y:S01]  /*0570*/  S2UR UR5, SR_CgaCtaId ;  /* 0x00000000000579c3 */ /* 0x000e620000008800 */
[----:B------:R-:W-:-:S07]  /*0580*/  UMOV UR4, 0x400 ;  /* 0x0000040000047882 */ /* 0x000fce0000000000 */
[----:B------:R-:W2:Y:S01]  /*0590*/  LDC.64 R4, c[0x0][0x398] ;  /* 0x0000e600ff047b82 */ /* 0x000ea20000000a00 */
[----:B-1----:R-:W-:Y:S01]  /*05a0*/  ULEA UR4, UR5, UR4, 0x18 ;  /* 0x0000000405047291 */ /* 0x002fe2000f8ec0ff */
[----:B--2---:R-:W-:-:S08]  /*05b0*/  IMAD.WIDE.U32 R4, R0, 0x4, R4 ;  /* 0x0000000400047825 */ /* 0x004fd000078e0004 */
[----:B------:R-:W1:Y:S02]  /*05c0*/  LDS.64 R2, [UR4] ;  /* 0x00000004ff027984 */ /* 0x000e640008000a00 */
[----:B------:R-:W2:Y:S01]  /*05d0*/  LDCU UR4, c[0x0][0x3a0] ;  /* 0x00007400ff0477ac */ /* 0x000ea20008000800 */
[----:B-1----:R-:W2:Y:S02]  /*05e0*/  I2F.S64 R2, R2 ;  /* 0x0000000200027312 */ /* 0x002ea40000301400 */
[----:B--2---:R-:W-:-:S05]  /*05f0*/  FMUL R7, R2, UR4 ;  /* 0x0000000402077c20 */ /* 0x004fca0008400000 */
[----:B------:R-:W-:Y:S01]  /*0600*/  STG.E desc[UR8][R4.64], R7 ;  /* 0x0000000704007986 */ /* 0x000fe2000c101908 */
[----:B------:R-:W-:Y:S05]  /*0610*/  EXIT ;  /* 0x000000000000794d */ /* 0x000fea0003800000 */
.L_x_9:
[----:B------:R-:W-:-:S00]  /*0620*/  BRA `(.L_x_9) ;  /* 0xfffffffc00fc7947 */ /* 0x000fc0000383ffff */
[----:B------:R-:W-:-:S00]  /*0630*/  NOP ;  /* 0x0000000000007918 */ /* 0x000fc00000000000 */
        /* <DEDUP_REMOVED lines=12> */
.L_x_10:


//--------------------- .nv.shared._Z15LogMatVecKernelPKiS0_PKaPffii --------------------------
	.section	.nv.shared._Z15LogMatVecKernelPKiS0_PKaPffii,"aw",@nobits
	.sectionflags	@""
	.align	16
	.zero		1024


//--------------------- .nv.shared.reserved.0     --------------------------
	.section	.nv.shared.reserved.0,"aw",@nobits
	.weak		__nv_reservedSMEM_offset_0_alias
	.size		__nv_reservedSMEM_offset_0_alias, 0, 64
	.other		__nv_reservedSMEM_offset_0_alias,@"STO_CUDA_RESERVED_SHARED STV_DEFAULT"
__nv_reservedSMEM_offset_0_alias:
	.zero		0
	.zero		64


//--------------------- .nv.constant0._Z15LogMatVecKernelPKiS0_PKaPffii --------------------------
	.section	.nv.constant0._Z15LogMatVecKernelPKiS0_PKaPffii,"a",@progbits
	.sectionflags	@""
	.align	4
.nv.constant0._Z15LogMatVecKernelPKiS0_PKaPffii:
	.zero		940


//--------------------- SYMBOLS --------------------------

	.type		.nv.reservedSmem.offset0,@object
	.size		.nv.reservedSmem.offset0,0x4
	.type		.nv.reservedSmem.cap,@object
	.size		.nv.reservedSmem.cap,0x4
